//
// Generated by NVIDIA NVVM Compiler
//
// Compiler Build ID: CL-36424714
// Cuda compilation tools, release 13.0, V13.0.88
// Based on NVVM 20.0.0
//

.version 9.0
.target sm_100
.address_size 64

	// .globl	_Z14threadId_1D_2Dv
.extern .func  (.param .b32 func_retval0) vprintf
(
	.param .b64 vprintf_param_0,
	.param .b64 vprintf_param_1
)
;
.global .align 1 .b8 $str[118] = {116, 104, 114, 101, 97, 100, 73, 100, 58, 32, 37, 100, 32, 61, 32, 98, 108, 111, 99, 107, 73, 100, 120, 46, 120, 58, 32, 37, 100, 32, 42, 32, 98, 108, 111, 99, 107, 68, 105, 109, 46, 120, 58, 32, 37, 100, 32, 42, 32, 98, 108, 111, 99, 107, 68, 105, 109, 46, 121, 58, 32, 37, 100, 32, 43, 32, 116, 104, 114, 101, 97, 100, 73, 100, 120, 46, 121, 58, 32, 37, 100, 32, 42, 32, 98, 108, 111, 99, 107, 68, 105, 109, 46, 120, 58, 32, 37, 100, 32, 43, 32, 116, 104, 114, 101, 97, 100, 73, 100, 120, 46, 120, 58, 32, 37, 100, 10};

.visible .entry _Z14threadId_1D_2Dv()
{
	.local .align 8 .b8 	__local_depot0[32];
	.reg .b64 	%SP;
	.reg .b64 	%SPL;
	.reg .b32 	%r<10>;
	.reg .b64 	%rd<5>;

	mov.u64 	%SPL, __local_depot0;
	cvta.local.u64 	%SP, %SPL;
	add.u64 	%rd1, %SP, 0;
	add.u64 	%rd2, %SPL, 0;
	mov.u32 	%r1, %ctaid.x;
	mov.u32 	%r2, %ntid.x;
	mov.u32 	%r3, %ntid.y;
	mov.u32 	%r4, %tid.y;
	mov.u32 	%r5, %tid.x;
	mad.lo.s32 	%r6, %r3, %r1, %r4;
	mad.lo.s32 	%r7, %r6, %r2, %r5;
	st.local.v2.u32 	[%rd2], {%r7, %r1};
	st.local.v2.u32 	[%rd2+8], {%r2, %r3};
	st.local.v2.u32 	[%rd2+16], {%r4, %r2};
	st.local.u32 	[%rd2+24], %r5;
	mov.u64 	%rd3, $str;
	cvta.global.u64 	%rd4, %rd3;
	{ // callseq 0, 0
	.param .b64 param0;
	st.param.b64 	[param0], %rd4;
	.param .b64 param1;
	st.param.b64 	[param1], %rd1;
	.param .b32 retval0;
	call.uni (retval0), 
	vprintf, 
	(
	param0, 
	param1
	);
	ld.param.b32 	%r8, [retval0];
	} // callseq 0
	ret;

}


// ===== COMPILED SASS (sm_100) =====

	.target	sm_100

	.elftype	@"ET_EXEC"


//--------------------- .note.nv.tkinfo           --------------------------
	.section	.note.nv.tkinfo,"",@"SHT_NOTE"
	.sectionflags	@"SHF_NOTE_NV_TKINFO"
	.tkinfo
        /*0018*/ 	.word	0x00000002
        /*0030*/ 	.string	""
        /*0030*/ 	.string	"ptxas"
        /*0030*/ 	.string	"Cuda compilation tools, release 13.0, V13.0.88"
        /*0030*/ 	.string	"Build cuda_13.0.r13.0/compiler.36424714_0"
        /*0030*/ 	.string	"-arch sm_100 -m 64 "



//--------------------- .note.nv.cuinfo           --------------------------
	.section	.note.nv.cuinfo,"",@"SHT_NOTE"
	.sectionflags	@"SHF_NOTE_NV_CUINFO"
        /*0018*/ 	.short	0x0002
        /*001a*/ 	.short	0x0064
        /*001c*/ 	.short	0x0082
	.zero		2


//--------------------- .nv.info                  --------------------------
	.section	.nv.info,"",@"SHT_CUDA_INFO"
	.align	4


	//----- nvinfo : EIATTR_REGCOUNT
	.align		4
        /*0000*/ 	.byte	0x04, 0x2f
        /*0002*/ 	.short	(.L_2 - .L_1)
	.align		4
.L_1:
        /*0004*/ 	.word	index@(_Z14threadId_1D_2Dv)
        /*0008*/ 	.word	0x00000018


	//----- nvinfo : EIATTR_FRAME_SIZE
	.align		4
.L_2:
        /*000c*/ 	.byte	0x04, 0x11
        /*000e*/ 	.short	(.L_4 - .L_3)
	.align		4
.L_3:
        /*0010*/ 	.word	index@(_Z14threadId_1D_2Dv)
        /*0014*/ 	.word	0x00000020


	//----- nvinfo : EIATTR_MIN_STACK_SIZE
	.align		4
.L_4:
        /*0018*/ 	.byte	0x04, 0x12
        /*001a*/ 	.short	(.L_6 - .L_5)
	.align		4
.L_5:
        /*001c*/ 	.word	index@(_Z14threadId_1D_2Dv)
        /*0020*/ 	.word	0x00000020
.L_6:


//--------------------- .nv.compat                --------------------------
	.section	.nv.compat,"",@"SHT_CUDA_COMPAT_INFO"
	.align	4
        /*0000*/ 	.byte	0x02, 0x09, 0x00, 0x00, 0x02, 0x02, 0x01, 0x00, 0x02, 0x05, 0x05, 0x00, 0x03, 0x07, 0x01, 0x01
        /*0010*/ 	.byte	0x02, 0x03, 0x00, 0x00, 0x02, 0x06, 0x01, 0x00, 0x04, 0x0b, 0x08, 0x00, 0x09, 0x00, 0x00, 0x00
        /*0020*/ 	.byte	0x00, 0x00, 0x00, 0x00


//--------------------- .nv.info._Z14threadId_1D_2Dv --------------------------
	.section	.nv.info._Z14threadId_1D_2Dv,"",@"SHT_CUDA_INFO"
	.sectionflags	@""
	.align	4


	//----- nvinfo : EIATTR_CUDA_API_VERSION
	.align		4
        /*0000*/ 	.byte	0x04, 0x37
        /*0002*/ 	.short	(.L_8 - .L_7)
.L_7:
        /*0004*/ 	.word	0x00000082


	//----- nvinfo : EIATTR_SPARSE_MMA_MASK
	.align		4
.L_8:
        /*0008*/ 	.byte	0x03, 0x50
        /*000a*/ 	.short	0x0000


	//----- nvinfo : EIATTR_MAXREG_COUNT
	.align		4
        /*000c*/ 	.byte	0x03, 0x1b
        /*000e*/ 	.short	0x00ff


	//----- nvinfo : EIATTR_EXTERNS
	.align		4
        /*0010*/ 	.byte	0x04, 0x0f
        /*0012*/ 	.short	(.L_10 - .L_9)


	//   ....[0]....
	.align		4
.L_9:
        /*0014*/ 	.word	index@(vprintf)


	//----- nvinfo : EIATTR_MERCURY_ISA_VERSION
	.align		4
.L_10:
        /*0018*/ 	.byte	0x03, 0x5f
        /*001a*/ 	.short	0x0101


	//----- nvinfo : EIATTR_VRC_CTA_INIT_COUNT
	.align		4
        /*001c*/ 	.byte	0x02, 0x4a
	.zero		1
	.zero		1


	//----- nvinfo : EIATTR_SYSCALL_OFFSETS
	.align		4
        /*0020*/ 	.byte	0x04, 0x46
        /*0022*/ 	.short	(.L_12 - .L_11)


	//   ....[0]....
.L_11:
        /*0024*/ 	.word	0x00000180


	//----- nvinfo : EIATTR_EXIT_INSTR_OFFSETS
	.align		4
.L_12:
        /*0028*/ 	.byte	0x04, 0x1c
        /*002a*/ 	.short	(.L_14 - .L_13)


	//   ....[0]....
.L_13:
        /*002c*/ 	.word	0x00000190


	//----- nvinfo : EIATTR_SW_WAR
	.align		4
.L_14:
        /*0030*/ 	.byte	0x04, 0x36
        /*0032*/ 	.short	(.L_16 - .L_15)
.L_15:
        /*0034*/ 	.word	0x00000008
.L_16:


//--------------------- .nv.callgraph             --------------------------
	.section	.nv.callgraph,"",@"SHT_CUDA_CALLGRAPH"
	.align	4
	.sectionentsize	8
	.align		4
        /*0000*/ 	.word	0x00000000
	.align		4
        /*0004*/ 	.word	0xffffffff
	.align		4
        /*0008*/ 	.word	index@(_Z14threadId_1D_2Dv)
	.align		4
        /*000c*/ 	.word	index@(vprintf)
	.align		4
        /*0010*/ 	.word	0x00000000
	.align		4
        /*0014*/ 	.word	0xfffffffe
	.align		4
        /*0018*/ 	.word	0x00000000
	.align		4
        /*001c*/ 	.word	0xfffffffd
	.align		4
        /*0020*/ 	.word	0x00000000
	.align		4
        /*0024*/ 	.word	0xfffffffc


//--------------------- .nv.constant4             --------------------------
	.section	.nv.constant4,"a",@progbits
	.align	8
	.align		8
.nv.constant4:
        /*0000*/ 	.dword	vprintf
	.align		8
        /*0008*/ 	.dword	$str


//--------------------- .text._Z14threadId_1D_2Dv --------------------------
	.section	.text._Z14threadId_1D_2Dv,"ax",@progbits
	.align	128
        .global         _Z14threadId_1D_2Dv
        .type           _Z14threadId_1D_2Dv,@function
        .size           _Z14threadId_1D_2Dv,(.L_x_2 - _Z14threadId_1D_2Dv)
        .other          _Z14threadId_1D_2Dv,@"STO_CUDA_ENTRY STV_DEFAULT"
_Z14threadId_1D_2Dv:
.text._Z14threadId_1D_2Dv:
[----:B------:R-:W0:Y:S01]  /*0000*/  LDC R1, c[0x0][0x37c] ;  /* 0x0000df00ff017b82 */ /* 0x000e220000000800 */
[----:B------:R-:W1:Y:S01]  /*0010*/  S2R R3, SR_CTAID.X ;  /* 0x0000000000037919 */ /* 0x000e620000002500 */
[----:B------:R-:W2:Y:S06]  /*0020*/  LDCU UR5, c[0x0][0x2fc] ;  /* 0x00005f80ff0577ac */ /* 0x000eac0008000800 */
[----:B------:R-:W3:Y:S01]  /*0030*/  LDC R10, c[0x0][0x360] ;  /* 0x0000d800ff0a7b82 */ /* 0x000ee20000000800 */
[----:B0-----:R-:W-:Y:S01]  /*0040*/  VIADD R1, R1, 0xffffffe0 ;  /* 0xffffffe001017836 */ /* 0x001fe20000000000 */
[----:B------:R-:W1:Y:S01]  /*0050*/  S2R R12, SR_TID.Y ;  /* 0x00000000000c7919 */ /* 0x000e620000002200 */
[----:B------:R-:W-:Y:S01]  /*0060*/  MOV R0, 0x0 ;  /* 0x0000000000007802 */ /* 0x000fe20000000f00 */
[----:B------:R-:W0:Y:S01]  /*0070*/  LDCU UR4, c[0x0][0x2f8] ;  /* 0x00005f00ff0477ac */ /* 0x000e220008000800 */
[----:B------:R-:W4:Y:S03]  /*0080*/  S2R R5, SR_TID.X ;  /* 0x0000000000057919 */ /* 0x000f260000002100 */
[----:B------:R-:W5:Y:S01]  /*0090*/  LDC R11, c[0x0][0x364] ;  /* 0x0000d900ff0b7b82 */ /* 0x000f620000000800 */
[----:B------:R-:W2:Y:S07]  /*00a0*/  LDCU.64 UR6, c[0x4][0x8] ;  /* 0x01000100ff0677ac */ /* 0x000eae0008000a00 */
[----:B------:R1:W4:Y:S01]  /*00b0*/  LDC.64 R8, c[0x4][R0] ;  /* 0x0100000000087b82 */ /* 0x0003220000000a00 */
[----:B0-----:R-:W-:-:S02]  /*00c0*/  IADD3 R6, P0, PT, R1, UR4, RZ ;  /* 0x0000000401067c10 */ /* 0x001fc4000ff1e0ff */
[----:B---3--:R-:W-:Y:S01]  /*00d0*/  MOV R13, R10 ;  /* 0x0000000a000d7202 */ /* 0x008fe20000000f00 */
[----:B--2---:R-:W-:Y:S02]  /*00e0*/  IMAD.U32 R4, RZ, RZ, UR6 ;  /* 0x00000006ff047e24 */ /* 0x004fe4000f8e00ff */
[----:B------:R-:W-:Y:S01]  /*00f0*/  IMAD.X R7, RZ, RZ, UR5, P0 ;  /* 0x00000005ff077e24 */ /* 0x000fe200080e06ff */
[----:B-----5:R-:W-:Y:S01]  /*0100*/  STL.64 [R1+0x8], R10 ;  /* 0x0000080a01007387 */ /* 0x020fe20000100a00 */
[----:B-1----:R-:W-:-:S03]  /*0110*/  IMAD R2, R3, R11, R12 ;  /* 0x0000000b03027224 */ /* 0x002fc600078e020c */
[----:B------:R-:W-:Y:S01]  /*0120*/  STL.64 [R1+0x10], R12 ;  /* 0x0000100c01007387 */ /* 0x000fe20000100a00 */
[----:B----4-:R-:W-:-:S03]  /*0130*/  IMAD R2, R2, R10, R5 ;  /* 0x0000000a02027224 */ /* 0x010fc600078e0205 */
[----:B------:R0:W-:Y:S04]  /*0140*/  STL [R1+0x18], R5 ;  /* 0x0000180501007387 */ /* 0x0001e80000100800 */
[----:B------:R1:W-:Y:S01]  /*0150*/  STL.64 [R1], R2 ;  /* 0x0000000201007387 */ /* 0x0003e20000100a00 */
[----:B0-----:R-:W-:-:S07]  /*0160*/  MOV R5, UR7 ;  /* 0x0000000700057c02 */ /* 0x001fce0008000f00 */
[----:B------:R-:W-:-:S07]  /*0170*/  LEPC R20, `(.L_x_0) ;  /* 0x000000001014794e */ /* 0x000fce0000000000 */
[----:B-1----:R-:W-:Y:S05]  /*0180*/  CALL.ABS.NOINC R8 ;  /* 0x0000000008007343 */ /* 0x002fea0003c00000 */
.L_x_0:
[----:B------:R-:W-:Y:S05]  /*0190*/  EXIT ;  /* 0x000000000000794d */ /* 0x000fea0003800000 */
.L_x_1:
[----:B------:R-:W-:-:S00]  /*01a0*/  BRA `(.L_x_1) ;  /* 0xfffffffc00fc7947 */ /* 0x000fc0000383ffff */
[----:B------:R-:W-:-:S00]  /*01b0*/  NOP ;  /* 0x0000000000007918 */ /* 0x000fc00000000000 */
        /* <DEDUP_REMOVED lines=12> */
.L_x_2:


//--------------------- .nv.global.init           --------------------------
	.section	.nv.global.init,"aw",@progbits
.nv.global.init:
	.type		$str,@object
	.size		$str,(.L_0 - $str)
$str:
        /*0000*/ 	.byte	0x74, 0x68, 0x72, 0x65, 0x61, 0x64, 0x49, 0x64, 0x3a, 0x20, 0x25, 0x64, 0x20, 0x3d, 0x20, 0x62
        /*0010*/ 	.byte	0x6c, 0x6f, 0x63, 0x6b, 0x49, 0x64, 0x78, 0x2e, 0x78, 0x3a, 0x20, 0x25, 0x64, 0x20, 0x2a, 0x20
        /*0020*/ 	.byte	0x62, 0x6c, 0x6f, 0x63, 0x6b, 0x44, 0x69, 0x6d, 0x2e, 0x78, 0x3a, 0x20, 0x25, 0x64, 0x20, 0x2a
        /*0030*/ 	.byte	0x20, 0x62, 0x6c, 0x6f, 0x63, 0x6b, 0x44, 0x69, 0x6d, 0x2e, 0x79, 0x3a, 0x20, 0x25, 0x64, 0x20
        /*0040*/ 	.byte	0x2b, 0x20, 0x74, 0x68, 0x72, 0x65, 0x61, 0x64, 0x49, 0x64, 0x78, 0x2e, 0x79, 0x3a, 0x20, 0x25
        /*0050*/ 	.byte	0x64, 0x20, 0x2a, 0x20, 0x62, 0x6c, 0x6f, 0x63, 0x6b, 0x44, 0x69, 0x6d, 0x2e, 0x78, 0x3a, 0x20
        /*0060*/ 	.byte	0x25, 0x64, 0x20, 0x2b, 0x20, 0x74, 0x68, 0x72, 0x65, 0x61, 0x64, 0x49, 0x64, 0x78, 0x2e, 0x78
        /*0070*/ 	.byte	0x3a, 0x20, 0x25, 0x64, 0x0a, 0x00
.L_0:


//--------------------- .nv.shared.reserved.0     --------------------------
	.section	.nv.shared.reserved.0,"aw",@nobits
	.weak		__nv_reservedSMEM_offset_0_alias
	.size		__nv_reservedSMEM_offset_0_alias, 0, 64
	.other		__nv_reservedSMEM_offset_0_alias,@"STO_CUDA_RESERVED_SHARED STV_DEFAULT"
__nv_reservedSMEM_offset_0_alias:
	.zero		0
	.zero		64


//--------------------- .nv.constant0._Z14threadId_1D_2Dv --------------------------
	.section	.nv.constant0._Z14threadId_1D_2Dv,"a",@progbits
	.sectionflags	@""
	.align	4
.nv.constant0._Z14threadId_1D_2Dv:
	.zero		896


//--------------------- SYMBOLS --------------------------

	.type		.nv.reservedSmem.offset0,@object
	.size		.nv.reservedSmem.offset0,0x4
	.type		vprintf,@function
